	.headerflags	@"EF_CUDA_TEXMODE_UNIFIED EF_CUDA_64BIT_ADDRESS EF_CUDA_ACCELERATORS EF_CUDA_SM90 EF_CUDA_VIRTUAL_SM(EF_CUDA_SM90)"
	.elftype	@"ET_EXEC"


//--------------------- .nv.info                  --------------------------
	.section	.nv.info,"",@"SHT_CUDA_INFO"
	.align	4


	//----- nvinfo : EIATTR_REGCOUNT
	.align		4
        /*0000*/ 	.byte	0x04, 0x2f
        /*0002*/ 	.short	(.L_1 - .L_0)
	.align		4
.L_0:
        /*0004*/ 	.word	index@(triton_poi_fused_cat_2)
        /*0008*/ 	.word	0x00000010


	//----- nvinfo : EIATTR_MIN_STACK_SIZE
	.align		4
.L_1:
        /*000c*/ 	.byte	0x04, 0x12
        /*000e*/ 	.short	(.L_3 - .L_2)
	.align		4
.L_2:
        /*0010*/ 	.word	index@(triton_poi_fused_cat_2)
        /*0014*/ 	.word	0x00000000


	//----- nvinfo : EIATTR_FRAME_SIZE
	.align		4
.L_3:
        /*0018*/ 	.byte	0x04, 0x11
        /*001a*/ 	.short	(.L_5 - .L_4)
	.align		4
.L_4:
        /*001c*/ 	.word	index@(triton_poi_fused_cat_2)
        /*0020*/ 	.word	0x00000000


	//----- nvinfo : EIATTR_MIN_STACK_SIZE
	.align		4
.L_5:
        /*0024*/ 	.byte	0x04, 0x12
        /*0026*/ 	.short	(.L_7 - .L_6)
	.align		4
.L_6:
        /*0028*/ 	.word	index@(triton_poi_fused_cat_2)
        /*002c*/ 	.word	0x00000000
.L_7:


//--------------------- .nv.info.triton_poi_fused_cat_2 --------------------------
	.section	.nv.info.triton_poi_fused_cat_2,"",@"SHT_CUDA_INFO"
	.sectionflags	@""
	.align	4


	//----- nvinfo : EIATTR_CUDA_API_VERSION
	.align		4
        /*0000*/ 	.byte	0x04, 0x37
        /*0002*/ 	.short	(.L_9 - .L_8)
.L_8:
        /*0004*/ 	.word	0x0000007c


	//----- nvinfo : EIATTR_KPARAM_INFO
	.align		4
.L_9:
        /*0008*/ 	.byte	0x04, 0x17
        /*000a*/ 	.short	(.L_11 - .L_10)
.L_10:
        /*000c*/ 	.word	0x00000000
        /*0010*/ 	.short	0x0003
        /*0012*/ 	.short	0x0018
        /*0014*/ 	.byte	0x00, 0xf0, 0x11, 0x00


	//----- nvinfo : EIATTR_KPARAM_INFO
	.align		4
.L_11:
        /*0018*/ 	.byte	0x04, 0x17
        /*001a*/ 	.short	(.L_13 - .L_12)
.L_12:
        /*001c*/ 	.word	0x00000000
        /*0020*/ 	.short	0x0002
        /*0022*/ 	.short	0x0010
        /*0024*/ 	.byte	0x00, 0xf4, 0x21, 0x00


	//----- nvinfo : EIATTR_KPARAM_INFO
	.align		4
.L_13:
        /*0028*/ 	.byte	0x04, 0x17
        /*002a*/ 	.short	(.L_15 - .L_14)
.L_14:
        /*002c*/ 	.word	0x00000000
        /*0030*/ 	.short	0x0001
        /*0032*/ 	.short	0x0008
        /*0034*/ 	.byte	0x00, 0xf4, 0x21, 0x00


	//----- nvinfo : EIATTR_KPARAM_INFO
	.align		4
.L_15:
        /*0038*/ 	.byte	0x04, 0x17
        /*003a*/ 	.short	(.L_17 - .L_16)
.L_16:
        /*003c*/ 	.word	0x00000000
        /*0040*/ 	.short	0x0000
        /*0042*/ 	.short	0x0000
        /*0044*/ 	.byte	0x00, 0xf4, 0x21, 0x00


	//----- nvinfo : EIATTR_SPARSE_MMA_MASK
	.align		4
.L_17:
        /*0048*/ 	.byte	0x03, 0x50
        /*004a*/ 	.short	0x0000


	//----- nvinfo : EIATTR_MAXREG_COUNT
	.align		4
        /*004c*/ 	.byte	0x03, 0x1b
        /*004e*/ 	.short	0x00ff


	//----- nvinfo : EIATTR_EXIT_INSTR_OFFSETS
	.align		4
        /*0050*/ 	.byte	0x04, 0x1c
        /*0052*/ 	.short	(.L_19 - .L_18)


	//   ....[0]....
.L_18:
        /*0054*/ 	.word	0x00000330


	//   ....[1]....
        /*0058*/ 	.word	0x00000350


	//----- nvinfo : EIATTR_REQNTID
	.align		4
.L_19:
        /*005c*/ 	.byte	0x04, 0x10
        /*005e*/ 	.short	(.L_21 - .L_20)
.L_20:
        /*0060*/ 	.word	0x00000080
        /*0064*/ 	.word	0x00000001
        /*0068*/ 	.word	0x00000001


	//----- nvinfo : EIATTR_CBANK_PARAM_SIZE
	.align		4
.L_21:
        /*006c*/ 	.byte	0x03, 0x19
        /*006e*/ 	.short	0x001c


	//----- nvinfo : EIATTR_PARAM_CBANK
	.align		4
        /*0070*/ 	.byte	0x04, 0x0a
        /*0072*/ 	.short	(.L_23 - .L_22)
	.align		4
.L_22:
        /*0074*/ 	.word	index@(.nv.constant0.triton_poi_fused_cat_2)
        /*0078*/ 	.short	0x0210
        /*007a*/ 	.short	0x001c


	//----- nvinfo : EIATTR_SW_WAR
	.align		4
.L_23:
        /*007c*/ 	.byte	0x04, 0x36
        /*007e*/ 	.short	(.L_25 - .L_24)
.L_24:
        /*0080*/ 	.word	0x00000008
.L_25:


//--------------------- .nv.callgraph             --------------------------
	.section	.nv.callgraph,"",@"SHT_CUDA_CALLGRAPH"
	.align	4
	.sectionentsize	8
	.align		4
        /*0000*/ 	.word	0x00000000
	.align		4
        /*0004*/ 	.word	0xffffffff
	.align		4
        /*0008*/ 	.word	0x00000000
	.align		4
        /*000c*/ 	.word	0xfffffffe
	.align		4
        /*0010*/ 	.word	0x00000000
	.align		4
        /*0014*/ 	.word	0xfffffffd
	.align		4
        /*0018*/ 	.word	0x00000000
	.align		4
        /*001c*/ 	.word	0xfffffffc


//--------------------- .text.triton_poi_fused_cat_2 --------------------------
	.section	.text.triton_poi_fused_cat_2,"ax",@progbits
	.align	128
        .global         triton_poi_fused_cat_2
        .type           triton_poi_fused_cat_2,@function
        .size           triton_poi_fused_cat_2,(.L_x_1 - triton_poi_fused_cat_2)
        .other          triton_poi_fused_cat_2,@"STO_CUDA_ENTRY STV_DEFAULT"
triton_poi_fused_cat_2:
.text.triton_poi_fused_cat_2:
[----:B------:R-:W0:Y:S02]  /*0000*/  LDC R1, c[0x0][0x28] ;  /* 0x00000a00ff017b82 */ /* 0x000e240000000800 */
[----:B------:R-:W1:Y:S01]  /*0010*/  S2R R0, SR_TID.X ;  /* 0x0000000000007919 */ /* 0x000e620000002100 */
[----:B------:R-:W2:Y:S01]  /*0020*/  LDC.64 R4, c[0x0][0x210] ;  /* 0x00008400ff047b82 */ /* 0x000ea20000000a00 */
[----:B------:R-:W-:Y:S01]  /*0030*/  ULDC.64 UR4, c[0x0][0x208] ;  /* 0x0000820000047ab9 */ /* 0x000fe20000000a00 */
[----:B------:R-:W-:Y:S01]  /*0040*/  ULDC.64 UR6, c[0x0][0x218] ;  /* 0x0000860000067ab9 */ /* 0x000fe20000000a00 */
[----:B------:R-:W3:Y:S01]  /*0050*/  S2R R3, SR_CTAID.X ;  /* 0x0000000000037919 */ /* 0x000ee20000002500 */
[----:B-1----:R-:W-:-:S05]  /*0060*/  IMAD.SHL.U32 R0, R0, 0x2, RZ ;  /* 0x0000000200007824 */ /* 0x002fca00078e00ff */
[----:B------:R-:W-:-:S05]  /*0070*/  LOP3.LUT R0, R0, 0xfe, RZ, 0xc0, !PT ;  /* 0x000000fe00007812 */ /* 0x000fca00078ec0ff */
[----:B---3--:R-:W-:-:S04]  /*0080*/  IMAD R0, R3, 0x100, R0 ;  /* 0x0000010003007824 */ /* 0x008fc800078e0200 */
[----:B------:R-:W-:Y:S01]  /*0090*/  IMAD.HI R8, R0, 0x7e07e07f, RZ ;  /* 0x7e07e07f00087827 */ /* 0x000fe200078e02ff */
[----:B------:R-:W-:-:S04]  /*00a0*/  SHF.R.S32.HI R3, RZ, 0x1f, R0 ;  /* 0x0000001fff037819 */ /* 0x000fc80000011400 */
[----:B------:R-:W-:Y:S02]  /*00b0*/  LEA.HI R3, R3, R0, RZ, 0x4 ;  /* 0x0000000003037211 */ /* 0x000fe400078f20ff */
[----:B------:R-:W-:Y:S02]  /*00c0*/  SHF.R.U32.HI R9, RZ, 0x1f, R8 ;  /* 0x0000001fff097819 */ /* 0x000fe40000011608 */
[----:B------:R-:W-:Y:S02]  /*00d0*/  SHF.R.S32.HI R2, RZ, 0x4, R3 ;  /* 0x00000004ff027819 */ /* 0x000fe40000011403 */
[----:B------:R-:W-:-:S03]  /*00e0*/  LEA.HI.SX32 R11, R8, R9, 0x15 ;  /* 0x00000009080b7211 */ /* 0x000fc600078faaff */
[----:B------:R-:W-:-:S05]  /*00f0*/  IMAD.HI R6, R2, 0x7e07e07f, RZ ;  /* 0x7e07e07f02067827 */ /* 0x000fca00078e02ff */
[----:B------:R-:W-:-:S04]  /*0100*/  SHF.R.U32.HI R7, RZ, 0x1f, R6 ;  /* 0x0000001fff077819 */ /* 0x000fc80000011606 */
[----:B------:R-:W-:-:S05]  /*0110*/  LEA.HI.SX32 R7, R6, R7, 0x19 ;  /* 0x0000000706077211 */ /* 0x000fca00078fcaff */
[----:B------:R-:W-:Y:S02]  /*0120*/  IMAD R7, R7, -0x104, R2 ;  /* 0xfffffefc07077824 */ /* 0x000fe400078e0202 */
[----:B------:R-:W-:-:S03]  /*0130*/  IMAD R2, R11, -0x1040, R0 ;  /* 0xffffefc00b027824 */ /* 0x000fc600078e0200 */
[----:B------:R-:W-:Y:S01]  /*0140*/  ISETP.GE.AND P1, PT, R7, 0x80, PT ;  /* 0x000000800700780c */ /* 0x000fe20003f26270 */
[C---:B------:R-:W-:Y:S02]  /*0150*/  IMAD R9, R11.reuse, 0x800, R2 ;  /* 0x000008000b097824 */ /* 0x040fe400078e0202 */
[----:B------:R-:W-:Y:S01]  /*0160*/  IMAD R11, R11, 0x840, RZ ;  /* 0x000008400b0b7824 */ /* 0x000fe200078e02ff */
[C---:B------:R-:W-:Y:S01]  /*0170*/  ISETP.LT.AND P3, PT, R0.reuse, 0x4100, !P1 ;  /* 0x000041000000780c */ /* 0x040fe20004f61270 */
[----:B--2---:R-:W-:Y:S01]  /*0180*/  IMAD.WIDE R4, R9, 0x4, R4 ;  /* 0x0000000409047825 */ /* 0x004fe200078e0204 */
[----:B------:R-:W-:Y:S02]  /*0190*/  LOP3.LUT R9, R3, 0xfffffff0, RZ, 0xc0, !PT ;  /* 0xfffffff003097812 */ /* 0x000fe400078ec0ff */
[----:B------:R-:W-:Y:S01]  /*01a0*/  CS2R R2, SRZ ;  /* 0x0000000000027805 */ /* 0x000fe2000001ff00 */
[----:B------:R-:W-:Y:S02]  /*01b0*/  IMAD.SHL.U32 R6, R7, 0x10, RZ ;  /* 0x0000001007067824 */ /* 0x000fe400078e00ff */
[----:B------:R-:W-:Y:S01]  /*01c0*/  IMAD.IADD R9, R0, 0x1, -R9 ;  /* 0x0000000100097824 */ /* 0x000fe200078e0a09 */
[----:B------:R-:W-:-:S02]  /*01d0*/  SHF.R.S32.HI R13, RZ, 0x1f, R11 ;  /* 0x0000001fff0d7819 */ /* 0x000fc4000001140b */
[----:B------:R-:W-:Y:S02]  /*01e0*/  ISETP.GE.AND P0, PT, R0, 0x4100, PT ;  /* 0x000041000000780c */ /* 0x000fe40003f06270 */
[----:B------:R-:W-:Y:S01]  /*01f0*/  IADD3 R11, P4, P5, R6, R9, R11 ;  /* 0x00000009060b7210 */ /* 0x000fe20007d9e00b */
[----:B------:R1:W2:Y:S01]  /*0200*/  @P3 LDG.E.64 R2, desc[UR4][R4.64] ;  /* 0x0000000404023981 */ /* 0x0002a2000c1e1b00 */
[----:B------:R-:W-:Y:S02]  /*0210*/  SHF.R.S32.HI R9, RZ, 0x1f, R9 ;  /* 0x0000001fff097819 */ /* 0x000fe40000011409 */
[----:B------:R-:W-:Y:S02]  /*0220*/  SHF.R.S32.HI R6, RZ, 0x1f, R6 ;  /* 0x0000001fff067819 */ /* 0x000fe40000011406 */
[----:B------:R-:W-:Y:S02]  /*0230*/  ISETP.GT.AND P2, PT, R7, 0x7f, !P0 ;  /* 0x0000007f0700780c */ /* 0x000fe40004744270 */
[----:B------:R-:W-:-:S02]  /*0240*/  IADD3.X R8, R6, R9, R13, P4, P5 ;  /* 0x0000000906087210 */ /* 0x000fc400027ea40d */
[C---:B------:R-:W-:Y:S01]  /*0250*/  LEA R6, P4, R11.reuse, UR6, 0x2 ;  /* 0x000000060b067c11 */ /* 0x040fe2000f8810ff */
[----:B-1----:R-:W1:Y:S03]  /*0260*/  LDC.64 R4, c[0x0][0x220] ;  /* 0x00008800ff047b82 */ /* 0x002e660000000a00 */
[----:B------:R-:W-:Y:S02]  /*0270*/  LEA.HI.X R7, R11, UR7, R8, 0x2, P4 ;  /* 0x000000070b077c11 */ /* 0x000fe4000a0f1408 */
[----:B------:R-:W-:-:S06]  /*0280*/  CS2R R10, SRZ ;  /* 0x00000000000a7805 */ /* 0x000fcc000001ff00 */
[----:B------:R-:W3:Y:S01]  /*0290*/  @P2 LDG.E.64 R10, desc[UR4][R6.64+-0x2000] ;  /* 0xffe00004060a2981 */ /* 0x000ee2000c1e1b00 */
[----:B--2---:R-:W-:Y:S02]  /*02a0*/  SEL R8, R2, RZ, P3 ;  /* 0x000000ff02087207 */ /* 0x004fe40001800000 */
[----:B------:R-:W-:Y:S01]  /*02b0*/  SEL R9, R3, RZ, P3 ;  /* 0x000000ff03097207 */ /* 0x000fe20001800000 */
[----:B-1----:R-:W-:Y:S01]  /*02c0*/  IMAD.WIDE R2, R0, 0x4, R4 ;  /* 0x0000000400027825 */ /* 0x002fe200078e0204 */
[----:B------:R-:W-:Y:S02]  /*02d0*/  FSETP.GT.AND P3, PT, R8, RZ, PT ;  /* 0x000000ff0800720b */ /* 0x000fe40003f64000 */
[----:B------:R-:W-:-:S11]  /*02e0*/  FSETP.GT.AND P4, PT, R9, RZ, PT ;  /* 0x000000ff0900720b */ /* 0x000fd60003f84000 */
[----:B------:R-:W-:Y:S02]  /*02f0*/  @!P3 FMUL R8, R8, 0.10000000149011611938 ;  /* 0x3dcccccd0808b820 */ /* 0x000fe40000400000 */
[----:B------:R-:W-:Y:S01]  /*0300*/  @!P4 FMUL R9, R9, 0.10000000149011611938 ;  /* 0x3dcccccd0909c820 */ /* 0x000fe20000400000 */
[----:B---3--:R-:W-:Y:S02]  /*0310*/  @P1 SEL R8, R10, RZ, P2 ;  /* 0x000000ff0a081207 */ /* 0x008fe40001000000 */
[----:B------:R-:W-:Y:S01]  /*0320*/  @P1 SEL R9, R11, RZ, P2 ;  /* 0x000000ff0b091207 */ /* 0x000fe20001000000 */
[----:B------:R-:W-:Y:S06]  /*0330*/  @P0 EXIT ;  /* 0x000000000000094d */ /* 0x000fec0003800000 */
[----:B------:R-:W-:Y:S01]  /*0340*/  STG.E.64 desc[UR4][R2.64], R8 ;  /* 0x0000000802007986 */ /* 0x000fe2000c101b04 */
[----:B------:R-:W-:Y:S05]  /*0350*/  EXIT ;  /* 0x000000000000794d */ /* 0x000fea0003800000 */
.L_x_0:
[----:B------:R-:W-:-:S00]  /*0360*/  BRA `(.L_x_0) ;  /* 0xfffffffc00fc7947 */ /* 0x000fc0000383ffff */
[----:B------:R-:W-:-:S00]  /*0370*/  NOP ;  /* 0x0000000000007918 */ /* 0x000fc00000000000 */
        /* <DEDUP_REMOVED lines=8> */
.L_x_1:


//--------------------- .nv.constant0.triton_poi_fused_cat_2 --------------------------
	.section	.nv.constant0.triton_poi_fused_cat_2,"a",@progbits
	.sectionflags	@""
	.align	4
.nv.constant0.triton_poi_fused_cat_2:
	.zero		556
